//
// Generated by NVIDIA NVVM Compiler
//
// Compiler Build ID: CL-36424714
// Cuda compilation tools, release 13.0, V13.0.88
// Based on NVVM 20.0.0
//

.version 9.0
.target sm_100
.address_size 64

	// .globl	_Z11relu_kernelPfS_i

.visible .entry _Z11relu_kernelPfS_i(
	.param .u64 .ptr .align 1 _Z11relu_kernelPfS_i_param_0,
	.param .u64 .ptr .align 1 _Z11relu_kernelPfS_i_param_1,
	.param .u32 _Z11relu_kernelPfS_i_param_2
)
{
	.reg .pred 	%p<2>;
	.reg .b32 	%r<6>;
	.reg .b32 	%f<3>;
	.reg .b64 	%rd<8>;

	ld.param.u64 	%rd1, [_Z11relu_kernelPfS_i_param_0];
	ld.param.u64 	%rd2, [_Z11relu_kernelPfS_i_param_1];
	ld.param.u32 	%r2, [_Z11relu_kernelPfS_i_param_2];
	mov.u32 	%r3, %ctaid.x;
	mov.u32 	%r4, %ntid.x;
	mov.u32 	%r5, %tid.x;
	mad.lo.s32 	%r1, %r3, %r4, %r5;
	setp.ge.s32 	%p1, %r1, %r2;
	@%p1 bra 	$L__BB0_2;
	cvta.to.global.u64 	%rd3, %rd1;
	cvta.to.global.u64 	%rd4, %rd2;
	mul.wide.s32 	%rd5, %r1, 4;
	add.s64 	%rd6, %rd3, %rd5;
	ld.global.f32 	%f1, [%rd6];
	max.f32 	%f2, %f1, 0f00000000;
	add.s64 	%rd7, %rd4, %rd5;
	st.global.f32 	[%rd7], %f2;
$L__BB0_2:
	ret;

}
	// .globl	_Z17leaky_relu_kernelPfS_fi
.visible .entry _Z17leaky_relu_kernelPfS_fi(
	.param .u64 .ptr .align 1 _Z17leaky_relu_kernelPfS_fi_param_0,
	.param .u64 .ptr .align 1 _Z17leaky_relu_kernelPfS_fi_param_1,
	.param .f32 _Z17leaky_relu_kernelPfS_fi_param_2,
	.param .u32 _Z17leaky_relu_kernelPfS_fi_param_3
)
{
	.reg .pred 	%p<2>;
	.reg .b32 	%r<6>;
	.reg .b32 	%f<6>;
	.reg .b64 	%rd<8>;

	ld.param.u64 	%rd1, [_Z17leaky_relu_kernelPfS_fi_param_0];
	ld.param.u64 	%rd2, [_Z17leaky_relu_kernelPfS_fi_param_1];
	ld.param.f32 	%f1, [_Z17leaky_relu_kernelPfS_fi_param_2];
	ld.param.u32 	%r2, [_Z17leaky_relu_kernelPfS_fi_param_3];
	mov.u32 	%r3, %tid.x;
	mov.u32 	%r4, %ctaid.x;
	mov.u32 	%r5, %ntid.x;
	mad.lo.s32 	%r1, %r4, %r5, %r3;
	setp.ge.s32 	%p1, %r1, %r2;
	@%p1 bra 	$L__BB1_2;
	cvta.to.global.u64 	%rd3, %rd1;
	cvta.to.global.u64 	%rd4, %rd2;
	mul.wide.s32 	%rd5, %r1, 4;
	add.s64 	%rd6, %rd3, %rd5;
	ld.global.f32 	%f2, [%rd6];
	max.f32 	%f3, %f2, 0f00000000;
	min.f32 	%f4, %f2, 0f00000000;
	fma.rn.f32 	%f5, %f1, %f4, %f3;
	add.s64 	%rd7, %rd4, %rd5;
	st.global.f32 	[%rd7], %f5;
$L__BB1_2:
	ret;

}
	// .globl	_Z12swish_kernelPfS_fi
.visible .entry _Z12swish_kernelPfS_fi(
	.param .u64 .ptr .align 1 _Z12swish_kernelPfS_fi_param_0,
	.param .u64 .ptr .align 1 _Z12swish_kernelPfS_fi_param_1,
	.param .f32 _Z12swish_kernelPfS_fi_param_2,
	.param .u32 _Z12swish_kernelPfS_fi_param_3
)
{
	.reg .pred 	%p<2>;
	.reg .b32 	%r<8>;
	.reg .b32 	%f<18>;
	.reg .b64 	%rd<8>;

	ld.param.u64 	%rd1, [_Z12swish_kernelPfS_fi_param_0];
	ld.param.u64 	%rd2, [_Z12swish_kernelPfS_fi_param_1];
	ld.param.f32 	%f1, [_Z12swish_kernelPfS_fi_param_2];
	ld.param.u32 	%r2, [_Z12swish_kernelPfS_fi_param_3];
	mov.u32 	%r3, %ctaid.x;
	mov.u32 	%r4, %ntid.x;
	mov.u32 	%r5, %tid.x;
	mad.lo.s32 	%r1, %r3, %r4, %r5;
	setp.ge.s32 	%p1, %r1, %r2;
	@%p1 bra 	$L__BB2_2;
	cvta.to.global.u64 	%rd3, %rd1;
	cvta.to.global.u64 	%rd4, %rd2;
	mul.wide.s32 	%rd5, %r1, 4;
	add.s64 	%rd6, %rd3, %rd5;
	ld.global.f32 	%f2, [%rd6];
	neg.f32 	%f3, %f1;
	mul.f32 	%f4, %f2, %f3;
	fma.rn.f32 	%f5, %f4, 0f3BBB989D, 0f3F000000;
	cvt.sat.f32.f32 	%f6, %f5;
	mov.f32 	%f7, 0f4B400001;
	mov.f32 	%f8, 0f437C0000;
	fma.rm.f32 	%f9, %f6, %f8, %f7;
	add.f32 	%f10, %f9, 0fCB40007F;
	neg.f32 	%f11, %f10;
	fma.rn.f32 	%f12, %f4, 0f3FB8AA3B, %f11;
	fma.rn.f32 	%f13, %f4, 0f32A57060, %f12;
	mov.b32 	%r6, %f9;
	shl.b32 	%r7, %r6, 23;
	mov.b32 	%f14, %r7;
	ex2.approx.ftz.f32 	%f15, %f13;
	fma.rn.f32 	%f16, %f15, %f14, 0f3F800000;
	div.rn.f32 	%f17, %f2, %f16;
	add.s64 	%rd7, %rd4, %rd5;
	st.global.f32 	[%rd7], %f17;
$L__BB2_2:
	ret;

}


// ===== COMPILED SASS (sm_100) =====

	.target	sm_100

	.elftype	@"ET_EXEC"


//--------------------- .note.nv.tkinfo           --------------------------
	.section	.note.nv.tkinfo,"",@"SHT_NOTE"
	.sectionflags	@"SHF_NOTE_NV_TKINFO"
	.tkinfo
        /*0018*/ 	.word	0x00000002
        /*0030*/ 	.string	""
        /*0030*/ 	.string	"ptxas"
        /*0030*/ 	.string	"Cuda compilation tools, release 13.0, V13.0.88"
        /*0030*/ 	.string	"Build cuda_13.0.r13.0/compiler.36424714_0"
        /*0030*/ 	.string	"-arch sm_100 -m 64 "



//--------------------- .note.nv.cuinfo           --------------------------
	.section	.note.nv.cuinfo,"",@"SHT_NOTE"
	.sectionflags	@"SHF_NOTE_NV_CUINFO"
        /*0018*/ 	.short	0x0002
        /*001a*/ 	.short	0x0064
        /*001c*/ 	.short	0x0082
	.zero		2


//--------------------- .nv.info                  --------------------------
	.section	.nv.info,"",@"SHT_CUDA_INFO"
	.align	4


	//----- nvinfo : EIATTR_REGCOUNT
	.align		4
        /*0000*/ 	.byte	0x04, 0x2f
        /*0002*/ 	.short	(.L_1 - .L_0)
	.align		4
.L_0:
        /*0004*/ 	.word	index@(_Z11relu_kernelPfS_i)
        /*0008*/ 	.word	0x0000000a


	//----- nvinfo : EIATTR_FRAME_SIZE
	.align		4
.L_1:
        /*000c*/ 	.byte	0x04, 0x11
        /*000e*/ 	.short	(.L_3 - .L_2)
	.align		4
.L_2:
        /*0010*/ 	.word	index@(_Z11relu_kernelPfS_i)
        /*0014*/ 	.word	0x00000000


	//----- nvinfo : EIATTR_REGCOUNT
	.align		4
.L_3:
        /*0018*/ 	.byte	0x04, 0x2f
        /*001a*/ 	.short	(.L_5 - .L_4)
	.align		4
.L_4:
        /*001c*/ 	.word	index@(_Z17leaky_relu_kernelPfS_fi)
        /*0020*/ 	.word	0x0000000c


	//----- nvinfo : EIATTR_FRAME_SIZE
	.align		4
.L_5:
        /*0024*/ 	.byte	0x04, 0x11
        /*0026*/ 	.short	(.L_7 - .L_6)
	.align		4
.L_6:
        /*0028*/ 	.word	index@(_Z17leaky_relu_kernelPfS_fi)
        /*002c*/ 	.word	0x00000000


	//----- nvinfo : EIATTR_REGCOUNT
	.align		4
.L_7:
        /*0030*/ 	.byte	0x04, 0x2f
        /*0032*/ 	.short	(.L_9 - .L_8)
	.align		4
.L_8:
        /*0034*/ 	.word	index@(_Z12swish_kernelPfS_fi)
        /*0038*/ 	.word	0x00000010


	//----- nvinfo : EIATTR_FRAME_SIZE
	.align		4
.L_9:
        /*003c*/ 	.byte	0x04, 0x11
        /*003e*/ 	.short	(.L_11 - .L_10)
	.align		4
.L_10:
        /*0040*/ 	.word	index@($__internal_0_$__cuda_sm3x_div_rn_noftz_f32_slowpath)
        /*0044*/ 	.word	0x00000000


	//----- nvinfo : EIATTR_FRAME_SIZE
	.align		4
.L_11:
        /*0048*/ 	.byte	0x04, 0x11
        /*004a*/ 	.short	(.L_13 - .L_12)
	.align		4
.L_12:
        /*004c*/ 	.word	index@(_Z12swish_kernelPfS_fi)
        /*0050*/ 	.word	0x00000000


	//----- nvinfo : EIATTR_MIN_STACK_SIZE
	.align		4
.L_13:
        /*0054*/ 	.byte	0x04, 0x12
        /*0056*/ 	.short	(.L_15 - .L_14)
	.align		4
.L_14:
        /*0058*/ 	.word	index@(_Z12swish_kernelPfS_fi)
        /*005c*/ 	.word	0x00000000


	//----- nvinfo : EIATTR_MIN_STACK_SIZE
	.align		4
.L_15:
        /*0060*/ 	.byte	0x04, 0x12
        /*0062*/ 	.short	(.L_17 - .L_16)
	.align		4
.L_16:
        /*0064*/ 	.word	index@(_Z17leaky_relu_kernelPfS_fi)
        /*0068*/ 	.word	0x00000000


	//----- nvinfo : EIATTR_MIN_STACK_SIZE
	.align		4
.L_17:
        /*006c*/ 	.byte	0x04, 0x12
        /*006e*/ 	.short	(.L_19 - .L_18)
	.align		4
.L_18:
        /*0070*/ 	.word	index@(_Z11relu_kernelPfS_i)
        /*0074*/ 	.word	0x00000000
.L_19:


//--------------------- .nv.compat                --------------------------
	.section	.nv.compat,"",@"SHT_CUDA_COMPAT_INFO"
	.align	4
        /*0000*/ 	.byte	0x02, 0x09, 0x00, 0x00, 0x02, 0x02, 0x01, 0x00, 0x02, 0x05, 0x05, 0x00, 0x03, 0x07, 0x01, 0x01
        /*0010*/ 	.byte	0x02, 0x03, 0x00, 0x00, 0x02, 0x06, 0x01, 0x00, 0x04, 0x0b, 0x08, 0x00, 0x01, 0x00, 0x00, 0x00
        /*0020*/ 	.byte	0x00, 0x00, 0x00, 0x00


//--------------------- .nv.info._Z12swish_kernelPfS_fi --------------------------
	.section	.nv.info._Z12swish_kernelPfS_fi,"",@"SHT_CUDA_INFO"
	.sectionflags	@""
	.align	4


	//----- nvinfo : EIATTR_CUDA_API_VERSION
	.align		4
        /*0000*/ 	.byte	0x04, 0x37
        /*0002*/ 	.short	(.L_21 - .L_20)
.L_20:
        /*0004*/ 	.word	0x00000082


	//----- nvinfo : EIATTR_KPARAM_INFO
	.align		4
.L_21:
        /*0008*/ 	.byte	0x04, 0x17
        /*000a*/ 	.short	(.L_23 - .L_22)
.L_22:
        /*000c*/ 	.word	0x00000000
        /*0010*/ 	.short	0x0003
        /*0012*/ 	.short	0x0014
        /*0014*/ 	.byte	0x00, 0xf0, 0x11, 0x00


	//----- nvinfo : EIATTR_KPARAM_INFO
	.align		4
.L_23:
        /*0018*/ 	.byte	0x04, 0x17
        /*001a*/ 	.short	(.L_25 - .L_24)
.L_24:
        /*001c*/ 	.word	0x00000000
        /*0020*/ 	.short	0x0002
        /*0022*/ 	.short	0x0010
        /*0024*/ 	.byte	0x00, 0xf0, 0x11, 0x00


	//----- nvinfo : EIATTR_KPARAM_INFO
	.align		4
.L_25:
        /*0028*/ 	.byte	0x04, 0x17
        /*002a*/ 	.short	(.L_27 - .L_26)
.L_26:
        /*002c*/ 	.word	0x00000000
        /*0030*/ 	.short	0x0001
        /*0032*/ 	.short	0x0008
        /*0034*/ 	.byte	0x00, 0xf5, 0x21, 0x00


	//----- nvinfo : EIATTR_KPARAM_INFO
	.align		4
.L_27:
        /*0038*/ 	.byte	0x04, 0x17
        /*003a*/ 	.short	(.L_29 - .L_28)
.L_28:
        /*003c*/ 	.word	0x00000000
        /*0040*/ 	.short	0x0000
        /*0042*/ 	.short	0x0000
        /*0044*/ 	.byte	0x00, 0xf5, 0x21, 0x00


	//----- nvinfo : EIATTR_SPARSE_MMA_MASK
	.align		4
.L_29:
        /*0048*/ 	.byte	0x03, 0x50
        /*004a*/ 	.short	0x0000


	//----- nvinfo : EIATTR_MAXREG_COUNT
	.align		4
        /*004c*/ 	.byte	0x03, 0x1b
        /*004e*/ 	.short	0x00ff


	//----- nvinfo : EIATTR_MERCURY_ISA_VERSION
	.align		4
        /*0050*/ 	.byte	0x03, 0x5f
        /*0052*/ 	.short	0x0101


	//----- nvinfo : EIATTR_VRC_CTA_INIT_COUNT
	.align		4
        /*0054*/ 	.byte	0x02, 0x4a
	.zero		1
	.zero		1


	//----- nvinfo : EIATTR_EXIT_INSTR_OFFSETS
	.align		4
        /*0058*/ 	.byte	0x04, 0x1c
        /*005a*/ 	.short	(.L_31 - .L_30)


	//   ....[0]....
.L_30:
        /*005c*/ 	.word	0x00000070


	//   ....[1]....
        /*0060*/ 	.word	0x00000280


	//----- nvinfo : EIATTR_CRS_STACK_SIZE
	.align		4
.L_31:
        /*0064*/ 	.byte	0x04, 0x1e
        /*0066*/ 	.short	(.L_33 - .L_32)
.L_32:
        /*0068*/ 	.word	0x00000000


	//----- nvinfo : EIATTR_CBANK_PARAM_SIZE
	.align		4
.L_33:
        /*006c*/ 	.byte	0x03, 0x19
        /*006e*/ 	.short	0x0018


	//----- nvinfo : EIATTR_PARAM_CBANK
	.align		4
        /*0070*/ 	.byte	0x04, 0x0a
        /*0072*/ 	.short	(.L_35 - .L_34)
	.align		4
.L_34:
        /*0074*/ 	.word	index@(.nv.constant0._Z12swish_kernelPfS_fi)
        /*0078*/ 	.short	0x0380
        /*007a*/ 	.short	0x0018


	//----- nvinfo : EIATTR_SW_WAR
	.align		4
.L_35:
        /*007c*/ 	.byte	0x04, 0x36
        /*007e*/ 	.short	(.L_37 - .L_36)
.L_36:
        /*0080*/ 	.word	0x00000008
.L_37:


//--------------------- .nv.info._Z17leaky_relu_kernelPfS_fi --------------------------
	.section	.nv.info._Z17leaky_relu_kernelPfS_fi,"",@"SHT_CUDA_INFO"
	.sectionflags	@""
	.align	4


	//----- nvinfo : EIATTR_CUDA_API_VERSION
	.align		4
        /*0000*/ 	.byte	0x04, 0x37
        /*0002*/ 	.short	(.L_39 - .L_38)
.L_38:
        /*0004*/ 	.word	0x00000082


	//----- nvinfo : EIATTR_KPARAM_INFO
	.align		4
.L_39:
        /*0008*/ 	.byte	0x04, 0x17
        /*000a*/ 	.short	(.L_41 - .L_40)
.L_40:
        /*000c*/ 	.word	0x00000000
        /*0010*/ 	.short	0x0003
        /*0012*/ 	.short	0x0014
        /*0014*/ 	.byte	0x00, 0xf0, 0x11, 0x00


	//----- nvinfo : EIATTR_KPARAM_INFO
	.align		4
.L_41:
        /*0018*/ 	.byte	0x04, 0x17
        /*001a*/ 	.short	(.L_43 - .L_42)
.L_42:
        /*001c*/ 	.word	0x00000000
        /*0020*/ 	.short	0x0002
        /*0022*/ 	.short	0x0010
        /*0024*/ 	.byte	0x00, 0xf0, 0x11, 0x00


	//----- nvinfo : EIATTR_KPARAM_INFO
	.align		4
.L_43:
        /*0028*/ 	.byte	0x04, 0x17
        /*002a*/ 	.short	(.L_45 - .L_44)
.L_44:
        /*002c*/ 	.word	0x00000000
        /*0030*/ 	.short	0x0001
        /*0032*/ 	.short	0x0008
        /*0034*/ 	.byte	0x00, 0xf5, 0x21, 0x00


	//----- nvinfo : EIATTR_KPARAM_INFO
	.align		4
.L_45:
        /*0038*/ 	.byte	0x04, 0x17
        /*003a*/ 	.short	(.L_47 - .L_46)
.L_46:
        /*003c*/ 	.word	0x00000000
        /*0040*/ 	.short	0x0000
        /*0042*/ 	.short	0x0000
        /*0044*/ 	.byte	0x00, 0xf5, 0x21, 0x00


	//----- nvinfo : EIATTR_SPARSE_MMA_MASK
	.align		4
.L_47:
        /*0048*/ 	.byte	0x03, 0x50
        /*004a*/ 	.short	0x0000


	//----- nvinfo : EIATTR_MAXREG_COUNT
	.align		4
        /*004c*/ 	.byte	0x03, 0x1b
        /*004e*/ 	.short	0x00ff


	//----- nvinfo : EIATTR_MERCURY_ISA_VERSION
	.align		4
        /*0050*/ 	.byte	0x03, 0x5f
        /*0052*/ 	.short	0x0101


	//----- nvinfo : EIATTR_VRC_CTA_INIT_COUNT
	.align		4
        /*0054*/ 	.byte	0x02, 0x4a
	.zero		1
	.zero		1


	//----- nvinfo : EIATTR_EXIT_INSTR_OFFSETS
	.align		4
        /*0058*/ 	.byte	0x04, 0x1c
        /*005a*/ 	.short	(.L_49 - .L_48)


	//   ....[0]....
.L_48:
        /*005c*/ 	.word	0x00000070


	//   ....[1]....
        /*0060*/ 	.word	0x00000130


	//----- nvinfo : EIATTR_CBANK_PARAM_SIZE
	.align		4
.L_49:
        /*0064*/ 	.byte	0x03, 0x19
        /*0066*/ 	.short	0x0018


	//----- nvinfo : EIATTR_PARAM_CBANK
	.align		4
        /*0068*/ 	.byte	0x04, 0x0a
        /*006a*/ 	.short	(.L_51 - .L_50)
	.align		4
.L_50:
        /*006c*/ 	.word	index@(.nv.constant0._Z17leaky_relu_kernelPfS_fi)
        /*0070*/ 	.short	0x0380
        /*0072*/ 	.short	0x0018


	//----- nvinfo : EIATTR_SW_WAR
	.align		4
.L_51:
        /*0074*/ 	.byte	0x04, 0x36
        /*0076*/ 	.short	(.L_53 - .L_52)
.L_52:
        /*0078*/ 	.word	0x00000008
.L_53:


//--------------------- .nv.info._Z11relu_kernelPfS_i --------------------------
	.section	.nv.info._Z11relu_kernelPfS_i,"",@"SHT_CUDA_INFO"
	.sectionflags	@""
	.align	4


	//----- nvinfo : EIATTR_CUDA_API_VERSION
	.align		4
        /*0000*/ 	.byte	0x04, 0x37
        /*0002*/ 	.short	(.L_55 - .L_54)
.L_54:
        /*0004*/ 	.word	0x00000082


	//----- nvinfo : EIATTR_KPARAM_INFO
	.align		4
.L_55:
        /*0008*/ 	.byte	0x04, 0x17
        /*000a*/ 	.short	(.L_57 - .L_56)
.L_56:
        /*000c*/ 	.word	0x00000000
        /*0010*/ 	.short	0x0002
        /*0012*/ 	.short	0x0010
        /*0014*/ 	.byte	0x00, 0xf0, 0x11, 0x00


	//----- nvinfo : EIATTR_KPARAM_INFO
	.align		4
.L_57:
        /*0018*/ 	.byte	0x04, 0x17
        /*001a*/ 	.short	(.L_59 - .L_58)
.L_58:
        /*001c*/ 	.word	0x00000000
        /*0020*/ 	.short	0x0001
        /*0022*/ 	.short	0x0008
        /*0024*/ 	.byte	0x00, 0xf5, 0x21, 0x00


	//----- nvinfo : EIATTR_KPARAM_INFO
	.align		4
.L_59:
        /*0028*/ 	.byte	0x04, 0x17
        /*002a*/ 	.short	(.L_61 - .L_60)
.L_60:
        /*002c*/ 	.word	0x00000000
        /*0030*/ 	.short	0x0000
        /*0032*/ 	.short	0x0000
        /*0034*/ 	.byte	0x00, 0xf5, 0x21, 0x00


	//----- nvinfo : EIATTR_SPARSE_MMA_MASK
	.align		4
.L_61:
        /*0038*/ 	.byte	0x03, 0x50
        /*003a*/ 	.short	0x0000


	//----- nvinfo : EIATTR_MAXREG_COUNT
	.align		4
        /*003c*/ 	.byte	0x03, 0x1b
        /*003e*/ 	.short	0x00ff


	//----- nvinfo : EIATTR_MERCURY_ISA_VERSION
	.align		4
        /*0040*/ 	.byte	0x03, 0x5f
        /*0042*/ 	.short	0x0101


	//----- nvinfo : EIATTR_VRC_CTA_INIT_COUNT
	.align		4
        /*0044*/ 	.byte	0x02, 0x4a
	.zero		1
	.zero		1


	//----- nvinfo : EIATTR_EXIT_INSTR_OFFSETS
	.align		4
        /*0048*/ 	.byte	0x04, 0x1c
        /*004a*/ 	.short	(.L_63 - .L_62)


	//   ....[0]....
.L_62:
        /*004c*/ 	.word	0x00000070


	//   ....[1]....
        /*0050*/ 	.word	0x00000100


	//----- nvinfo : EIATTR_CBANK_PARAM_SIZE
	.align		4
.L_63:
        /*0054*/ 	.byte	0x03, 0x19
        /*0056*/ 	.short	0x0014


	//----- nvinfo : EIATTR_PARAM_CBANK
	.align		4
        /*0058*/ 	.byte	0x04, 0x0a
        /*005a*/ 	.short	(.L_65 - .L_64)
	.align		4
.L_64:
        /*005c*/ 	.word	index@(.nv.constant0._Z11relu_kernelPfS_i)
        /*0060*/ 	.short	0x0380
        /*0062*/ 	.short	0x0014


	//----- nvinfo : EIATTR_SW_WAR
	.align		4
.L_65:
        /*0064*/ 	.byte	0x04, 0x36
        /*0066*/ 	.short	(.L_67 - .L_66)
.L_66:
        /*0068*/ 	.word	0x00000008
.L_67:


//--------------------- .nv.callgraph             --------------------------
	.section	.nv.callgraph,"",@"SHT_CUDA_CALLGRAPH"
	.align	4
	.sectionentsize	8
	.align		4
        /*0000*/ 	.word	0x00000000
	.align		4
        /*0004*/ 	.word	0xffffffff
	.align		4
        /*0008*/ 	.word	0x00000000
	.align		4
        /*000c*/ 	.word	0xfffffffe
	.align		4
        /*0010*/ 	.word	0x00000000
	.align		4
        /*0014*/ 	.word	0xfffffffd
	.align		4
        /*0018*/ 	.word	0x00000000
	.align		4
        /*001c*/ 	.word	0xfffffffc


//--------------------- .text._Z12swish_kernelPfS_fi --------------------------
	.section	.text._Z12swish_kernelPfS_fi,"ax",@progbits
	.align	128
        .global         _Z12swish_kernelPfS_fi
        .type           _Z12swish_kernelPfS_fi,@function
        .size           _Z12swish_kernelPfS_fi,(.L_x_16 - _Z12swish_kernelPfS_fi)
        .other          _Z12swish_kernelPfS_fi,@"STO_CUDA_ENTRY STV_DEFAULT"
_Z12swish_kernelPfS_fi:
.text._Z12swish_kernelPfS_fi:
[----:B------:R-:W-:Y:S01]  /*0000*/  LDC R1, c[0x0][0x37c] ;  /* 0x0000df00ff017b82 */ /* 0x000fe20000000800 */
[----:B------:R-:W0:Y:S07]  /*0010*/  S2R R3, SR_TID.X ;  /* 0x0000000000037919 */ /* 0x000e2e0000002100 */
[----:B------:R-:W0:Y:S01]  /*0020*/  S2UR UR4, SR_CTAID.X ;  /* 0x00000000000479c3 */ /* 0x000e220000002500 */
[----:B------:R-:W1:Y:S07]  /*0030*/  LDCU UR5, c[0x0][0x394] ;  /* 0x00007280ff0577ac */ /* 0x000e6e0008000800 */
[----:B------:R-:W0:Y:S02]  /*0040*/  LDC R2, c[0x0][0x360] ;  /* 0x0000d800ff027b82 */ /* 0x000e240000000800 */
[----:B0-----:R-:W-:-:S05]  /*0050*/  IMAD R2, R2, UR4, R3 ;  /* 0x0000000402027c24 */ /* 0x001fca000f8e0203 */
[----:B-1----:R-:W-:-:S13]  /*0060*/  ISETP.GE.AND P0, PT, R2, UR5, PT ;  /* 0x0000000502007c0c */ /* 0x002fda000bf06270 */
[----:B------:R-:W-:Y:S05]  /*0070*/  @P0 EXIT ;  /* 0x000000000000094d */ /* 0x000fea0003800000 */
[----:B------:R-:W0:Y:S01]  /*0080*/  LDC.64 R4, c[0x0][0x380] ;  /* 0x0000e000ff047b82 */ /* 0x000e220000000a00 */
[----:B------:R-:W1:Y:S01]  /*0090*/  LDCU.64 UR4, c[0x0][0x358] ;  /* 0x00006b00ff0477ac */ /* 0x000e620008000a00 */
[----:B------:R-:W2:Y:S01]  /*00a0*/  LDCU UR6, c[0x0][0x390] ;  /* 0x00007200ff0677ac */ /* 0x000ea20008000800 */
[----:B0-----:R-:W-:-:S05]  /*00b0*/  IMAD.WIDE R4, R2, 0x4, R4 ;  /* 0x0000000402047825 */ /* 0x001fca00078e0204 */
[----:B-1----:R-:W2:Y:S01]  /*00c0*/  LDG.E R0, desc[UR4][R4.64] ;  /* 0x0000000404007981 */ /* 0x002ea2000c1e1900 */
[----:B------:R-:W-:Y:S01]  /*00d0*/  IMAD.MOV.U32 R6, RZ, RZ, 0x3bbb989d ;  /* 0x3bbb989dff067424 */ /* 0x000fe200078e00ff */
[----:B------:R-:W-:Y:S01]  /*00e0*/  BSSY.RECONVERGENT B0, `(.L_x_0) ;  /* 0x0000016000007945 */ /* 0x000fe20003800200 */
[----:B------:R-:W-:Y:S02]  /*00f0*/  IMAD.MOV.U32 R7, RZ, RZ, 0x437c0000 ;  /* 0x437c0000ff077424 */ /* 0x000fe400078e00ff */
[----:B--2---:R-:W-:-:S04]  /*0100*/  FMUL R3, R0, -UR6 ;  /* 0x8000000600037c20 */ /* 0x004fc80008400000 */
[----:B------:R-:W-:-:S04]  /*0110*/  FFMA.SAT R6, R3, R6, 0.5 ;  /* 0x3f00000003067423 */ /* 0x000fc80000002006 */
[----:B------:R-:W-:-:S04]  /*0120*/  FFMA.RM R6, R6, R7, 12582913 ;  /* 0x4b40000106067423 */ /* 0x000fc80000004007 */
[C---:B------:R-:W-:Y:S01]  /*0130*/  FADD R8, R6.reuse, -12583039 ;  /* 0xcb40007f06087421 */ /* 0x040fe20000000000 */
[----:B------:R-:W-:-:S03]  /*0140*/  IMAD.SHL.U32 R6, R6, 0x800000, RZ ;  /* 0x0080000006067824 */ /* 0x000fc600078e00ff */
[----:B------:R-:W-:-:S04]  /*0150*/  FFMA R8, R3, 1.4426950216293334961, -R8 ;  /* 0x3fb8aa3b03087823 */ /* 0x000fc80000000808 */
[----:B------:R-:W-:-:S04]  /*0160*/  FFMA R8, R3, 1.925963033500011079e-08, R8 ;  /* 0x32a5706003087823 */ /* 0x000fc80000000008 */
[----:B------:R-:W0:Y:S02]  /*0170*/  MUFU.EX2 R3, R8 ;  /* 0x0000000800037308 */ /* 0x000e240000000800 */
[----:B0-----:R-:W-:-:S06]  /*0180*/  FFMA R3, R6, R3, 1 ;  /* 0x3f80000006037423 */ /* 0x001fcc0000000003 */
[----:B------:R-:W0:Y:S08]  /*0190*/  MUFU.RCP R4, R3 ;  /* 0x0000000300047308 */ /* 0x000e300000001000 */
[----:B------:R-:W1:Y:S01]  /*01a0*/  FCHK P0, R0, R3 ;  /* 0x0000000300007302 */ /* 0x000e620000000000 */
[----:B0-----:R-:W-:-:S04]  /*01b0*/  FFMA R5, -R3, R4, 1 ;  /* 0x3f80000003057423 */ /* 0x001fc80000000104 */
[----:B------:R-:W-:-:S04]  /*01c0*/  FFMA R5, R4, R5, R4 ;  /* 0x0000000504057223 */ /* 0x000fc80000000004 */
[----:B------:R-:W-:-:S04]  /*01d0*/  FFMA R4, R0, R5, RZ ;  /* 0x0000000500047223 */ /* 0x000fc800000000ff */
[----:B------:R-:W-:-:S04]  /*01e0*/  FFMA R6, -R3, R4, R0 ;  /* 0x0000000403067223 */ /* 0x000fc80000000100 */
[----:B------:R-:W-:Y:S01]  /*01f0*/  FFMA R7, R5, R6, R4 ;  /* 0x0000000605077223 */ /* 0x000fe20000000004 */
[----:B-1----:R-:W-:Y:S06]  /*0200*/  @!P0 BRA `(.L_x_1) ;  /* 0x00000000000c8947 */ /* 0x002fec0003800000 */
[----:B------:R-:W-:-:S07]  /*0210*/  MOV R4, 0x230 ;  /* 0x0000023000047802 */ /* 0x000fce0000000f00 */
[----:B------:R-:W-:Y:S05]  /*0220*/  CALL.REL.NOINC `($__internal_0_$__cuda_sm3x_div_rn_noftz_f32_slowpath) ;  /* 0x0000000000187944 */ /* 0x000fea0003c00000 */
[----:B------:R-:W-:-:S07]  /*0230*/  IMAD.MOV.U32 R7, RZ, RZ, R0 ;  /* 0x000000ffff077224 */ /* 0x000fce00078e0000 */
.L_x_1:
[----:B------:R-:W-:Y:S05]  /*0240*/  BSYNC.RECONVERGENT B0 ;  /* 0x0000000000007941 */ /* 0x000fea0003800200 */
.L_x_0:
[----:B------:R-:W0:Y:S02]  /*0250*/  LDC.64 R4, c[0x0][0x388] ;  /* 0x0000e200ff047b82 */ /* 0x000e240000000a00 */
[----:B0-----:R-:W-:-:S05]  /*0260*/  IMAD.WIDE R2, R2, 0x4, R4 ;  /* 0x0000000402027825 */ /* 0x001fca00078e0204 */
[----:B------:R-:W-:Y:S01]  /*0270*/  STG.E desc[UR4][R2.64], R7 ;  /* 0x0000000702007986 */ /* 0x000fe2000c101904 */
[----:B------:R-:W-:Y:S05]  /*0280*/  EXIT ;  /* 0x000000000000794d */ /* 0x000fea0003800000 */
        .weak           $__internal_0_$__cuda_sm3x_div_rn_noftz_f32_slowpath
        .type           $__internal_0_$__cuda_sm3x_div_rn_noftz_f32_slowpath,@function
        .size           $__internal_0_$__cuda_sm3x_div_rn_noftz_f32_slowpath,(.L_x_16 - $__internal_0_$__cuda_sm3x_div_rn_noftz_f32_slowpath)
$__internal_0_$__cuda_sm3x_div_rn_noftz_f32_slowpath:
[--C-:B------:R-:W-:Y:S01]  /*0290*/  SHF.R.U32.HI R6, RZ, 0x17, R3.reuse ;  /* 0x00000017ff067819 */ /* 0x100fe20000011603 */
[----:B------:R-:W-:Y:S01]  /*02a0*/  BSSY.RECONVERGENT B1, `(.L_x_2) ;  /* 0x0000064000017945 */ /* 0x000fe20003800200 */
[--C-:B------:R-:W-:Y:S01]  /*02b0*/  SHF.R.U32.HI R5, RZ, 0x17, R0.reuse ;  /* 0x00000017ff057819 */ /* 0x100fe20000011600 */
[----:B------:R-:W-:Y:S01]  /*02c0*/  IMAD.MOV.U32 R7, RZ, RZ, R0 ;  /* 0x000000ffff077224 */ /* 0x000fe200078e0000 */
[----:B------:R-:W-:Y:S01]  /*02d0*/  LOP3.LUT R6, R6, 0xff, RZ, 0xc0, !PT ;  /* 0x000000ff06067812 */ /* 0x000fe200078ec0ff */
[----:B------:R-:W-:Y:S01]  /*02e0*/  IMAD.MOV.U32 R8, RZ, RZ, R3 ;  /* 0x000000ffff087224 */ /* 0x000fe200078e0003 */
[----:B------:R-:W-:-:S03]  /*02f0*/  LOP3.LUT R5, R5, 0xff, RZ, 0xc0, !PT ;  /* 0x000000ff05057812 */ /* 0x000fc600078ec0ff */
[----:B------:R-:W-:Y:S02]  /*0300*/  VIADD R11, R6, 0xffffffff ;  /* 0xffffffff060b7836 */ /* 0x000fe40000000000 */
[----:B------:R-:W-:-:S03]  /*0310*/  VIADD R10, R5, 0xffffffff ;  /* 0xffffffff050a7836 */ /* 0x000fc60000000000 */
[----:B------:R-:W-:-:S04]  /*0320*/  ISETP.GT.U32.AND P0, PT, R11, 0xfd, PT ;  /* 0x000000fd0b00780c */ /* 0x000fc80003f04070 */
[----:B------:R-:W-:-:S13]  /*0330*/  ISETP.GT.U32.OR P0, PT, R10, 0xfd, P0 ;  /* 0x000000fd0a00780c */ /* 0x000fda0000704470 */
[----:B------:R-:W-:Y:S01]  /*0340*/  @!P0 IMAD.MOV.U32 R9, RZ, RZ, RZ ;  /* 0x000000ffff098224 */ /* 0x000fe200078e00ff */
[----:B------:R-:W-:Y:S06]  /*0350*/  @!P0 BRA `(.L_x_3) ;  /* 0x00000000005c8947 */ /* 0x000fec0003800000 */
[----:B------:R-:W-:Y:S02]  /*0360*/  FSETP.GTU.FTZ.AND P0, PT, |R0|, +INF , PT ;  /* 0x7f8000000000780b */ /* 0x000fe40003f1c200 */
[----:B------:R-:W-:-:S04]  /*0370*/  FSETP.GTU.FTZ.AND P1, PT, |R3|, +INF , PT ;  /* 0x7f8000000300780b */ /* 0x000fc80003f3c200 */
[----:B------:R-:W-:-:S13]  /*0380*/  PLOP3.LUT P0, PT, P0, P1, PT, 0xf8, 0x8f ;  /* 0x00000000008f781c */ /* 0x000fda0000703f70 */
[----:B------:R-:W-:Y:S05]  /*0390*/  @P0 BRA `(.L_x_4) ;  /* 0x00000004004c0947 */ /* 0x000fea0003800000 */
[----:B------:R-:W-:-:S13]  /*03a0*/  LOP3.LUT P0, RZ, R8, 0x7fffffff, R7, 0xc8, !PT ;  /* 0x7fffffff08ff7812 */ /* 0x000fda000780c807 */
[----:B------:R-:W-:Y:S05]  /*03b0*/  @!P0 BRA `(.L_x_5) ;  /* 0x00000004003c8947 */ /* 0x000fea0003800000 */
[C---:B------:R-:W-:Y:S02]  /*03c0*/  FSETP.NEU.FTZ.AND P2, PT, |R0|.reuse, +INF , PT ;  /* 0x7f8000000000780b */ /* 0x040fe40003f5d200 */
[----:B------:R-:W-:Y:S02]  /*03d0*/  FSETP.NEU.FTZ.AND P1, PT, |R3|, +INF , PT ;  /* 0x7f8000000300780b */ /* 0x000fe40003f3d200 */
[----:B------:R-:W-:-:S11]  /*03e0*/  FSETP.NEU.FTZ.AND P0, PT, |R0|, +INF , PT ;  /* 0x7f8000000000780b */ /* 0x000fd60003f1d200 */
[----:B------:R-:W-:Y:S05]  /*03f0*/  @!P1 BRA !P2, `(.L_x_5) ;  /* 0x00000004002c9947 */ /* 0x000fea0005000000 */
[----:B------:R-:W-:-:S04]  /*0400*/  LOP3.LUT P2, RZ, R7, 0x7fffffff, RZ, 0xc0, !PT ;  /* 0x7fffffff07ff7812 */ /* 0x000fc8000784c0ff */
[----:B------:R-:W-:-:S13]  /*0410*/  PLOP3.LUT P1, PT, P1, P2, PT, 0x2f, 0xf2 ;  /* 0x0000000000f2781c */ /* 0x000fda0000f24577 */
[----:B------:R-:W-:Y:S05]  /*0420*/  @P1 BRA `(.L_x_6) ;  /* 0x0000000400181947 */ /* 0x000fea0003800000 */
[----:B------:R-:W-:-:S04]  /*0430*/  LOP3.LUT P1, RZ, R8, 0x7fffffff, RZ, 0xc0, !PT ;  /* 0x7fffffff08ff7812 */ /* 0x000fc8000782c0ff */
[----:B------:R-:W-:-:S13]  /*0440*/  PLOP3.LUT P0, PT, P0, P1, PT, 0x2f, 0xf2 ;  /* 0x0000000000f2781c */ /* 0x000fda0000702577 */
[----:B------:R-:W-:Y:S05]  /*0450*/  @P0 BRA `(.L_x_7) ;  /* 0x0000000400000947 */ /* 0x000fea0003800000 */
[----:B------:R-:W-:Y:S02]  /*0460*/  ISETP.GE.AND P0, PT, R10, RZ, PT ;  /* 0x000000ff0a00720c */ /* 0x000fe40003f06270 */
[----:B------:R-:W-:-:S11]  /*0470*/  ISETP.GE.AND P1, PT, R11, RZ, PT ;  /* 0x000000ff0b00720c */ /* 0x000fd60003f26270 */
[----:B------:R-:W-:Y:S02]  /*0480*/  @P0 IMAD.MOV.U32 R9, RZ, RZ, RZ ;  /* 0x000000ffff090224 */ /* 0x000fe400078e00ff */
[----:B------:R-:W-:Y:S01]  /*0490*/  @!P0 FFMA R7, R0, 1.84467440737095516160e+19, RZ ;  /* 0x5f80000000078823 */ /* 0x000fe200000000ff */
[----:B------:R-:W-:Y:S02]  /*04a0*/  @!P0 IMAD.MOV.U32 R9, RZ, RZ, -0x40 ;  /* 0xffffffc0ff098424 */ /* 0x000fe400078e00ff */
[----:B------:R-:W-:-:S03]  /*04b0*/  @!P1 FFMA R8, R3, 1.84467440737095516160e+19, RZ ;  /* 0x5f80000003089823 */ /* 0x000fc600000000ff */
[----:B------:R-:W-:-:S07]  /*04c0*/  @!P1 IADD3 R9, PT, PT, R9, 0x40, RZ ;  /* 0x0000004009099810 */ /* 0x000fce0007ffe0ff */
.L_x_3:
[----:B------:R-:W-:Y:S01]  /*04d0*/  LEA R3, R6, 0xc0800000, 0x17 ;  /* 0xc080000006037811 */ /* 0x000fe200078eb8ff */
[----:B------:R-:W-:Y:S01]  /*04e0*/  VIADD R5, R5, 0xffffff81 ;  /* 0xffffff8105057836 */ /* 0x000fe20000000000 */
[----:B------:R-:W-:Y:S03]  /*04f0*/  BSSY.RECONVERGENT B2, `(.L_x_8) ;  /* 0x0000035000027945 */ /* 0x000fe60003800200 */
[----:B------:R-:W-:Y:S01]  /*0500*/  IMAD.IADD R3, R8, 0x1, -R3 ;  /* 0x0000000108037824 */ /* 0x000fe200078e0a03 */
[C---:B------:R-:W-:Y:S01]  /*0510*/  IADD3 R6, PT, PT, R5.reuse, 0x7f, -R6 ;  /* 0x0000007f05067810 */ /* 0x040fe20007ffe806 */
[----:B------:R-:W-:Y:S02]  /*0520*/  IMAD R0, R5, -0x800000, R7 ;  /* 0xff80000005007824 */ /* 0x000fe400078e0207 */
[----:B------:R-:W0:Y:S01]  /*0530*/  MUFU.RCP R8, R3 ;  /* 0x0000000300087308 */ /* 0x000e220000001000 */
[----:B------:R-:W-:Y:S01]  /*0540*/  FADD.FTZ R11, -R3, -RZ ;  /* 0x800000ff030b7221 */ /* 0x000fe20000010100 */
[----:B------:R-:W-:-:S03]  /*0550*/  IMAD.IADD R6, R6, 0x1, R9 ;  /* 0x0000000106067824 */ /* 0x000fc600078e0209 */
[----:B0-----:R-:W-:-:S04]  /*0560*/  FFMA R13, R8, R11, 1 ;  /* 0x3f800000080d7423 */ /* 0x001fc8000000000b */
[----:B------:R-:W-:-:S04]  /*0570*/  FFMA R10, R8, R13, R8 ;  /* 0x0000000d080a7223 */ /* 0x000fc80000000008 */
[----:B------:R-:W-:-:S04]  /*0580*/  FFMA R7, R0, R10, RZ ;  /* 0x0000000a00077223 */ /* 0x000fc800000000ff */
[----:B------:R-:W-:-:S04]  /*0590*/  FFMA R8, R11, R7, R0 ;  /* 0x000000070b087223 */ /* 0x000fc80000000000 */
[----:B------:R-:W-:-:S04]  /*05a0*/  FFMA R7, R10, R8, R7 ;  /* 0x000000080a077223 */ /* 0x000fc80000000007 */
[----:B------:R-:W-:-:S04]  /*05b0*/  FFMA R8, R11, R7, R0 ;  /* 0x000000070b087223 */ /* 0x000fc80000000000 */
[----:B------:R-:W-:-:S05]  /*05c0*/  FFMA R0, R10, R8, R7 ;  /* 0x000000080a007223 */ /* 0x000fca0000000007 */
[----:B------:R-:W-:-:S04]  /*05d0*/  SHF.R.U32.HI R3, RZ, 0x17, R0 ;  /* 0x00000017ff037819 */ /* 0x000fc80000011600 */
[----:B------:R-:W-:-:S05]  /*05e0*/  LOP3.LUT R3, R3, 0xff, RZ, 0xc0, !PT ;  /* 0x000000ff03037812 */ /* 0x000fca00078ec0ff */
[----:B------:R-:W-:-:S04]  /*05f0*/  IMAD.IADD R9, R3, 0x1, R6 ;  /* 0x0000000103097824 */ /* 0x000fc800078e0206 */
[----:B------:R-:W-:-:S05]  /*0600*/  VIADD R3, R9, 0xffffffff ;  /* 0xffffffff09037836 */ /* 0x000fca0000000000 */
[----:B------:R-:W-:-:S13]  /*0610*/  ISETP.GE.U32.AND P0, PT, R3, 0xfe, PT ;  /* 0x000000fe0300780c */ /* 0x000fda0003f06070 */
[----:B------:R-:W-:Y:S05]  /*0620*/  @!P0 BRA `(.L_x_9) ;  /* 0x0000000000808947 */ /* 0x000fea0003800000 */
[----:B------:R-:W-:-:S13]  /*0630*/  ISETP.GT.AND P0, PT, R9, 0xfe, PT ;  /* 0x000000fe0900780c */ /* 0x000fda0003f04270 */
[----:B------:R-:W-:Y:S05]  /*0640*/  @P0 BRA `(.L_x_10) ;  /* 0x00000000006c0947 */ /* 0x000fea0003800000 */
[----:B------:R-:W-:-:S13]  /*0650*/  ISETP.GE.AND P0, PT, R9, 0x1, PT ;  /* 0x000000010900780c */ /* 0x000fda0003f06270 */
[----:B------:R-:W-:Y:S05]  /*0660*/  @P0 BRA `(.L_x_11) ;  /* 0x0000000000740947 */ /* 0x000fea0003800000 */
[----:B------:R-:W-:Y:S02]  /*0670*/  ISETP.GE.AND P0, PT, R9, -0x18, PT ;  /* 0xffffffe80900780c */ /* 0x000fe40003f06270 */
[----:B------:R-:W-:-:S11]  /*0680*/  LOP3.LUT R0, R0, 0x80000000, RZ, 0xc0, !PT ;  /* 0x8000000000007812 */ /* 0x000fd600078ec0ff */
[----:B------:R-:W-:Y:S05]  /*0690*/  @!P0 BRA `(.L_x_11) ;  /* 0x0000000000688947 */ /* 0x000fea0003800000 */
[CCC-:B------:R-:W-:Y:S01]  /*06a0*/  FFMA.RZ R3, R10.reuse, R8.reuse, R7.reuse ;  /* 0x000000080a037223 */ /* 0x1c0fe2000000c007 */
[CCC-:B------:R-:W-:Y:S01]  /*06b0*/  FFMA.RM R6, R10.reuse, R8.reuse, R7.reuse ;  /* 0x000000080a067223 */ /* 0x1c0fe20000004007 */
[C---:B------:R-:W-:Y:S02]  /*06c0*/  ISETP.NE.AND P2, PT, R9.reuse, RZ, PT ;  /* 0x000000ff0900720c */ /* 0x040fe40003f45270 */
[----:B------:R-:W-:Y:S02]  /*06d0*/  ISETP.NE.AND P1, PT, R9, RZ, PT ;  /* 0x000000ff0900720c */ /* 0x000fe40003f25270 */
[----:B------:R-:W-:Y:S01]  /*06e0*/  LOP3.LUT R5, R3, 0x7fffff, RZ, 0xc0, !PT ;  /* 0x007fffff03057812 */ /* 0x000fe200078ec0ff */
[----:B------:R-:W-:Y:S01]  /*06f0*/  FFMA.RP R3, R10, R8, R7 ;  /* 0x000000080a037223 */ /* 0x000fe20000008007 */
[----:B------:R-:W-:Y:S01]  /*0700*/  IADD3 R8, PT, PT, R9, 0x20, RZ ;  /* 0x0000002009087810 */ /* 0x000fe20007ffe0ff */
[----:B------:R-:W-:Y:S01]  /*0710*/  IMAD.MOV R7, RZ, RZ, -R9 ;  /* 0x000000ffff077224 */ /* 0x000fe200078e0a09 */
[----:B------:R-:W-:-:S02]  /*0720*/  LOP3.LUT R5, R5, 0x800000, RZ, 0xfc, !PT ;  /* 0x0080000005057812 */ /* 0x000fc400078efcff */
[----:B------:R-:W-:Y:S02]  /*0730*/  FSETP.NEU.FTZ.AND P0, PT, R3, R6, PT ;  /* 0x000000060300720b */ /* 0x000fe40003f1d000 */
[----:B------:R-:W-:Y:S02]  /*0740*/  SHF.L.U32 R8, R5, R8, RZ ;  /* 0x0000000805087219 */ /* 0x000fe400000006ff */
[----:B------:R-:W-:Y:S02]  /*0750*/  SEL R6, R7, RZ, P2 ;  /* 0x000000ff07067207 */ /* 0x000fe40001000000 */
[----:B------:R-:W-:Y:S02]  /*0760*/  ISETP.NE.AND P1, PT, R8, RZ, P1 ;  /* 0x000000ff0800720c */ /* 0x000fe40000f25270 */
[----:B------:R-:W-:Y:S02]  /*0770*/  SHF.R.U32.HI R6, RZ, R6, R5 ;  /* 0x00000006ff067219 */ /* 0x000fe40000011605 */
[----:B------:R-:W-:-:S02]  /*0780*/  PLOP3.LUT P0, PT, P0, P1, PT, 0xf8, 0x8f ;  /* 0x00000000008f781c */ /* 0x000fc40000703f70 */
[----:B------:R-:W-:Y:S02]  /*0790*/  SHF.R.U32.HI R8, RZ, 0x1, R6 ;  /* 0x00000001ff087819 */ /* 0x000fe40000011606 */
[----:B------:R-:W-:-:S04]  /*07a0*/  SEL R3, RZ, 0x1, !P0 ;  /* 0x00000001ff037807 */ /* 0x000fc80004000000 */
[----:B------:R-:W-:-:S04]  /*07b0*/  LOP3.LUT R3, R3, 0x1, R8, 0xf8, !PT ;  /* 0x0000000103037812 */ /* 0x000fc800078ef808 */
[----:B------:R-:W-:-:S05]  /*07c0*/  LOP3.LUT R3, R3, R6, RZ, 0xc0, !PT ;  /* 0x0000000603037212 */ /* 0x000fca00078ec0ff */
[----:B------:R-:W-:-:S05]  /*07d0*/  IMAD.IADD R3, R8, 0x1, R3 ;  /* 0x0000000108037824 */ /* 0x000fca00078e0203 */
[----:B------:R-:W-:Y:S01]  /*07e0*/  LOP3.LUT R0, R3, R0, RZ, 0xfc, !PT ;  /* 0x0000000003007212 */ /* 0x000fe200078efcff */
[----:B------:R-:W-:Y:S06]  /*07f0*/  BRA `(.L_x_11) ;  /* 0x0000000000107947 */ /* 0x000fec0003800000 */
.L_x_10:
[----:B------:R-:W-:-:S04]  /*0800*/  LOP3.LUT R0, R0, 0x80000000, RZ, 0xc0, !PT ;  /* 0x8000000000007812 */ /* 0x000fc800078ec0ff */
[----:B------:R-:W-:Y:S01]  /*0810*/  LOP3.LUT R0, R0, 0x7f800000, RZ, 0xfc, !PT ;  /* 0x7f80000000007812 */ /* 0x000fe200078efcff */
[----:B------:R-:W-:Y:S06]  /*0820*/  BRA `(.L_x_11) ;  /* 0x0000000000047947 */ /* 0x000fec0003800000 */
.L_x_9:
[----:B------:R-:W-:-:S07]  /*0830*/  IMAD R0, R6, 0x800000, R0 ;  /* 0x0080000006007824 */ /* 0x000fce00078e0200 */
.L_x_11:
[----:B------:R-:W-:Y:S05]  /*0840*/  BSYNC.RECONVERGENT B2 ;  /* 0x0000000000027941 */ /* 0x000fea0003800200 */
.L_x_8:
[----:B------:R-:W-:Y:S05]  /*0850*/  BRA `(.L_x_12) ;  /* 0x0000000000207947 */ /* 0x000fea0003800000 */
.L_x_7:
[----:B------:R-:W-:-:S04]  /*0860*/  LOP3.LUT R0, R8, 0x80000000, R7, 0x48, !PT ;  /* 0x8000000008007812 */ /* 0x000fc800078e4807 */
[----:B------:R-:W-:Y:S01]  /*0870*/  LOP3.LUT R0, R0, 0x7f800000, RZ, 0xfc, !PT ;  /* 0x7f80000000007812 */ /* 0x000fe200078efcff */
[----:B------:R-:W-:Y:S06]  /*0880*/  BRA `(.L_x_12) ;  /* 0x0000000000147947 */ /* 0x000fec0003800000 */
.L_x_6:
[----:B------:R-:W-:Y:S01]  /*0890*/  LOP3.LUT R0, R8, 0x80000000, R7, 0x48, !PT ;  /* 0x8000000008007812 */ /* 0x000fe200078e4807 */
[----:B------:R-:W-:Y:S06]  /*08a0*/  BRA `(.L_x_12) ;  /* 0x00000000000c7947 */ /* 0x000fec0003800000 */
.L_x_5:
[----:B------:R-:W0:Y:S01]  /*08b0*/  MUFU.RSQ R0, -QNAN ;  /* 0xffc0000000007908 */ /* 0x000e220000001400 */
[----:B------:R-:W-:Y:S05]  /*08c0*/  BRA `(.L_x_12) ;  /* 0x0000000000047947 */ /* 0x000fea0003800000 */
.L_x_4:
[----:B------:R-:W-:-:S07]  /*08d0*/  FADD.FTZ R0, R0, R3 ;  /* 0x0000000300007221 */ /* 0x000fce0000010000 */
.L_x_12:
[----:B------:R-:W-:Y:S05]  /*08e0*/  BSYNC.RECONVERGENT B1 ;  /* 0x0000000000017941 */ /* 0x000fea0003800200 */
.L_x_2:
[----:B------:R-:W-:-:S04]  /*08f0*/  IMAD.MOV.U32 R5, RZ, RZ, 0x0 ;  /* 0x00000000ff057424 */ /* 0x000fc800078e00ff */
[----:B0-----:R-:W-:Y:S05]  /*0900*/  RET.REL.NODEC R4 `(_Z12swish_kernelPfS_fi) ;  /* 0xfffffff404bc7950 */ /* 0x001fea0003c3ffff */
.L_x_13:
[----:B------:R-:W-:-:S00]  /*0910*/  BRA `(.L_x_13) ;  /* 0xfffffffc00fc7947 */ /* 0x000fc0000383ffff */
[----:B------:R-:W-:-:S00]  /*0920*/  NOP ;  /* 0x0000000000007918 */ /* 0x000fc00000000000 */
        /* <DEDUP_REMOVED lines=13> */
.L_x_16:


//--------------------- .text._Z17leaky_relu_kernelPfS_fi --------------------------
	.section	.text._Z17leaky_relu_kernelPfS_fi,"ax",@progbits
	.align	128
        .global         _Z17leaky_relu_kernelPfS_fi
        .type           _Z17leaky_relu_kernelPfS_fi,@function
        .size           _Z17leaky_relu_kernelPfS_fi,(.L_x_18 - _Z17leaky_relu_kernelPfS_fi)
        .other          _Z17leaky_relu_kernelPfS_fi,@"STO_CUDA_ENTRY STV_DEFAULT"
_Z17leaky_relu_kernelPfS_fi:
.text._Z17leaky_relu_kernelPfS_fi:
        /* <DEDUP_REMOVED lines=10> */
[----:B------:R-:W2:Y:S06]  /*00a0*/  LDCU UR6, c[0x0][0x390] ;  /* 0x00007200ff0677ac */ /* 0x000eac0008000800 */
[----:B------:R-:W3:Y:S01]  /*00b0*/  LDC.64 R4, c[0x0][0x388] ;  /* 0x0000e200ff047b82 */ /* 0x000ee20000000a00 */
[----:B0-----:R-:W-:-:S06]  /*00c0*/  IMAD.WIDE R2, R7, 0x4, R2 ;  /* 0x0000000407027825 */ /* 0x001fcc00078e0202 */
[----:B-1----:R-:W4:Y:S01]  /*00d0*/  LDG.E R2, desc[UR4][R2.64] ;  /* 0x0000000402027981 */ /* 0x002f22000c1e1900 */
[----:B---3--:R-:W-:Y:S01]  /*00e0*/  IMAD.WIDE R4, R7, 0x4, R4 ;  /* 0x0000000407047825 */ /* 0x008fe200078e0204 */
[-C--:B----4-:R-:W-:Y:S02]  /*00f0*/  FMNMX R0, RZ, R2.reuse, !PT ;  /* 0x00000002ff007209 */ /* 0x090fe40007800000 */
[----:B------:R-:W-:-:S05]  /*0100*/  FMNMX R9, RZ, R2, PT ;  /* 0x00000002ff097209 */ /* 0x000fca0003800000 */
[----:B--2---:R-:W-:-:S05]  /*0110*/  FFMA R9, R9, UR6, R0 ;  /* 0x0000000609097c23 */ /* 0x004fca0008000000 */
[----:B------:R-:W-:Y:S01]  /*0120*/  STG.E desc[UR4][R4.64], R9 ;  /* 0x0000000904007986 */ /* 0x000fe2000c101904 */
[----:B------:R-:W-:Y:S05]  /*0130*/  EXIT ;  /* 0x000000000000794d */ /* 0x000fea0003800000 */
.L_x_14:
        /* <DEDUP_REMOVED lines=12> */
.L_x_18:


//--------------------- .text._Z11relu_kernelPfS_i --------------------------
	.section	.text._Z11relu_kernelPfS_i,"ax",@progbits
	.align	128
        .global         _Z11relu_kernelPfS_i
        .type           _Z11relu_kernelPfS_i,@function
        .size           _Z11relu_kernelPfS_i,(.L_x_19 - _Z11relu_kernelPfS_i)
        .other          _Z11relu_kernelPfS_i,@"STO_CUDA_ENTRY STV_DEFAULT"
_Z11relu_kernelPfS_i:
.text._Z11relu_kernelPfS_i:
        /* <DEDUP_REMOVED lines=9> */
[----:B------:R-:W1:Y:S07]  /*0090*/  LDCU.64 UR4, c[0x0][0x358] ;  /* 0x00006b00ff0477ac */ /* 0x000e6e0008000a00 */
[----:B------:R-:W2:Y:S01]  /*00a0*/  LDC.64 R4, c[0x0][0x388] ;  /* 0x0000e200ff047b82 */ /* 0x000ea20000000a00 */
[----:B0-----:R-:W-:-:S06]  /*00b0*/  IMAD.WIDE R2, R7, 0x4, R2 ;  /* 0x0000000407027825 */ /* 0x001fcc00078e0202 */
[----:B-1----:R-:W3:Y:S01]  /*00c0*/  LDG.E R2, desc[UR4][R2.64] ;  /* 0x0000000402027981 */ /* 0x002ee2000c1e1900 */
[----:B--2---:R-:W-:Y:S01]  /*00d0*/  IMAD.WIDE R4, R7, 0x4, R4 ;  /* 0x0000000407047825 */ /* 0x004fe200078e0204 */
[----:B---3--:R-:W-:-:S05]  /*00e0*/  FMNMX R7, RZ, R2, !PT ;  /* 0x00000002ff077209 */ /* 0x008fca0007800000 */
[----:B------:R-:W-:Y:S01]  /*00f0*/  STG.E desc[UR4][R4.64], R7 ;  /* 0x0000000704007986 */ /* 0x000fe2000c101904 */
[----:B------:R-:W-:Y:S05]  /*0100*/  EXIT ;  /* 0x000000000000794d */ /* 0x000fea0003800000 */
.L_x_15:
        /* <DEDUP_REMOVED lines=15> */
.L_x_19:


//--------------------- .nv.shared.reserved.0     --------------------------
	.section	.nv.shared.reserved.0,"aw",@nobits
	.weak		__nv_reservedSMEM_offset_0_alias
	.size		__nv_reservedSMEM_offset_0_alias, 0, 64
	.other		__nv_reservedSMEM_offset_0_alias,@"STO_CUDA_RESERVED_SHARED STV_DEFAULT"
__nv_reservedSMEM_offset_0_alias:
	.zero		0
	.zero		64


//--------------------- .nv.constant0._Z12swish_kernelPfS_fi --------------------------
	.section	.nv.constant0._Z12swish_kernelPfS_fi,"a",@progbits
	.sectionflags	@""
	.align	4
.nv.constant0._Z12swish_kernelPfS_fi:
	.zero		920


//--------------------- .nv.constant0._Z17leaky_relu_kernelPfS_fi --------------------------
	.section	.nv.constant0._Z17leaky_relu_kernelPfS_fi,"a",@progbits
	.sectionflags	@""
	.align	4
.nv.constant0._Z17leaky_relu_kernelPfS_fi:
	.zero		920


//--------------------- .nv.constant0._Z11relu_kernelPfS_i --------------------------
	.section	.nv.constant0._Z11relu_kernelPfS_i,"a",@progbits
	.sectionflags	@""
	.align	4
.nv.constant0._Z11relu_kernelPfS_i:
	.zero		916


//--------------------- SYMBOLS --------------------------

	.type		.nv.reservedSmem.offset0,@object
	.size		.nv.reservedSmem.offset0,0x4
